//
// Generated by NVIDIA NVVM Compiler
//
// Compiler Build ID: CL-36424714
// Cuda compilation tools, release 13.0, V13.0.88
// Based on NVVM 20.0.0
//

.version 9.0
.target sm_100
.address_size 64

	// .globl	_Z6VecAddPKfS0_Pfi

.visible .entry _Z6VecAddPKfS0_Pfi(
	.param .u64 .ptr .align 1 _Z6VecAddPKfS0_Pfi_param_0,
	.param .u64 .ptr .align 1 _Z6VecAddPKfS0_Pfi_param_1,
	.param .u64 .ptr .align 1 _Z6VecAddPKfS0_Pfi_param_2,
	.param .u32 _Z6VecAddPKfS0_Pfi_param_3
)
{
	.reg .pred 	%p<2>;
	.reg .b32 	%r<14>;
	.reg .b32 	%f<4>;
	.reg .b64 	%rd<11>;

	ld.param.u64 	%rd1, [_Z6VecAddPKfS0_Pfi_param_0];
	ld.param.u64 	%rd2, [_Z6VecAddPKfS0_Pfi_param_1];
	ld.param.u64 	%rd3, [_Z6VecAddPKfS0_Pfi_param_2];
	ld.param.u32 	%r2, [_Z6VecAddPKfS0_Pfi_param_3];
	mov.u32 	%r4, %ctaid.x;
	mov.u32 	%r5, %ntid.x;
	mov.u32 	%r6, %tid.x;
	mad.lo.s32 	%r7, %r4, %r5, %r6;
	mov.u32 	%r8, %ctaid.y;
	mov.u32 	%r9, %ntid.y;
	mov.u32 	%r10, %tid.y;
	mad.lo.s32 	%r11, %r8, %r9, %r10;
	mad.lo.s32 	%r1, %r2, %r7, %r11;
	max.s32 	%r13, %r7, %r11;
	setp.ge.s32 	%p1, %r13, %r2;
	@%p1 bra 	$L__BB0_2;
	cvta.to.global.u64 	%rd4, %rd1;
	cvta.to.global.u64 	%rd5, %rd2;
	cvta.to.global.u64 	%rd6, %rd3;
	mul.wide.s32 	%rd7, %r1, 4;
	add.s64 	%rd8, %rd4, %rd7;
	ld.global.f32 	%f1, [%rd8];
	add.s64 	%rd9, %rd5, %rd7;
	ld.global.f32 	%f2, [%rd9];
	add.f32 	%f3, %f1, %f2;
	add.s64 	%rd10, %rd6, %rd7;
	st.global.f32 	[%rd10], %f3;
$L__BB0_2:
	bar.sync 	0;
	ret;

}


// ===== COMPILED SASS (sm_100) =====

	.target	sm_100

	.elftype	@"ET_EXEC"


//--------------------- .note.nv.tkinfo           --------------------------
	.section	.note.nv.tkinfo,"",@"SHT_NOTE"
	.sectionflags	@"SHF_NOTE_NV_TKINFO"
	.tkinfo
        /*0018*/ 	.word	0x00000002
        /*0030*/ 	.string	""
        /*0030*/ 	.string	"ptxas"
        /*0030*/ 	.string	"Cuda compilation tools, release 13.0, V13.0.88"
        /*0030*/ 	.string	"Build cuda_13.0.r13.0/compiler.36424714_0"
        /*0030*/ 	.string	"-arch sm_100 -m 64 "



//--------------------- .note.nv.cuinfo           --------------------------
	.section	.note.nv.cuinfo,"",@"SHT_NOTE"
	.sectionflags	@"SHF_NOTE_NV_CUINFO"
        /*0018*/ 	.short	0x0002
        /*001a*/ 	.short	0x0064
        /*001c*/ 	.short	0x0082
	.zero		2


//--------------------- .nv.info                  --------------------------
	.section	.nv.info,"",@"SHT_CUDA_INFO"
	.align	4


	//----- nvinfo : EIATTR_REGCOUNT
	.align		4
        /*0000*/ 	.byte	0x04, 0x2f
        /*0002*/ 	.short	(.L_1 - .L_0)
	.align		4
.L_0:
        /*0004*/ 	.word	index@(_Z6VecAddPKfS0_Pfi)
        /*0008*/ 	.word	0x0000000c


	//----- nvinfo : EIATTR_FRAME_SIZE
	.align		4
.L_1:
        /*000c*/ 	.byte	0x04, 0x11
        /*000e*/ 	.short	(.L_3 - .L_2)
	.align		4
.L_2:
        /*0010*/ 	.word	index@(_Z6VecAddPKfS0_Pfi)
        /*0014*/ 	.word	0x00000000


	//----- nvinfo : EIATTR_MIN_STACK_SIZE
	.align		4
.L_3:
        /*0018*/ 	.byte	0x04, 0x12
        /*001a*/ 	.short	(.L_5 - .L_4)
	.align		4
.L_4:
        /*001c*/ 	.word	index@(_Z6VecAddPKfS0_Pfi)
        /*0020*/ 	.word	0x00000000
.L_5:


//--------------------- .nv.compat                --------------------------
	.section	.nv.compat,"",@"SHT_CUDA_COMPAT_INFO"
	.align	4
        /*0000*/ 	.byte	0x02, 0x09, 0x00, 0x00, 0x02, 0x02, 0x01, 0x00, 0x02, 0x05, 0x05, 0x00, 0x03, 0x07, 0x01, 0x01
        /*0010*/ 	.byte	0x02, 0x03, 0x00, 0x00, 0x02, 0x06, 0x01, 0x00, 0x04, 0x0b, 0x08, 0x00, 0x09, 0x00, 0x00, 0x00
        /*0020*/ 	.byte	0x00, 0x00, 0x00, 0x00


//--------------------- .nv.info._Z6VecAddPKfS0_Pfi --------------------------
	.section	.nv.info._Z6VecAddPKfS0_Pfi,"",@"SHT_CUDA_INFO"
	.sectionflags	@""
	.align	4


	//----- nvinfo : EIATTR_CUDA_API_VERSION
	.align		4
        /*0000*/ 	.byte	0x04, 0x37
        /*0002*/ 	.short	(.L_7 - .L_6)
.L_6:
        /*0004*/ 	.word	0x00000082


	//----- nvinfo : EIATTR_KPARAM_INFO
	.align		4
.L_7:
        /*0008*/ 	.byte	0x04, 0x17
        /*000a*/ 	.short	(.L_9 - .L_8)
.L_8:
        /*000c*/ 	.word	0x00000000
        /*0010*/ 	.short	0x0003
        /*0012*/ 	.short	0x0018
        /*0014*/ 	.byte	0x00, 0xf0, 0x11, 0x00


	//----- nvinfo : EIATTR_KPARAM_INFO
	.align		4
.L_9:
        /*0018*/ 	.byte	0x04, 0x17
        /*001a*/ 	.short	(.L_11 - .L_10)
.L_10:
        /*001c*/ 	.word	0x00000000
        /*0020*/ 	.short	0x0002
        /*0022*/ 	.short	0x0010
        /*0024*/ 	.byte	0x00, 0xf5, 0x21, 0x00


	//----- nvinfo : EIATTR_KPARAM_INFO
	.align		4
.L_11:
        /*0028*/ 	.byte	0x04, 0x17
        /*002a*/ 	.short	(.L_13 - .L_12)
.L_12:
        /*002c*/ 	.word	0x00000000
        /*0030*/ 	.short	0x0001
        /*0032*/ 	.short	0x0008
        /*0034*/ 	.byte	0x00, 0xf5, 0x21, 0x00


	//----- nvinfo : EIATTR_KPARAM_INFO
	.align		4
.L_13:
        /*0038*/ 	.byte	0x04, 0x17
        /*003a*/ 	.short	(.L_15 - .L_14)
.L_14:
        /*003c*/ 	.word	0x00000000
        /*0040*/ 	.short	0x0000
        /*0042*/ 	.short	0x0000
        /*0044*/ 	.byte	0x00, 0xf5, 0x21, 0x00


	//----- nvinfo : EIATTR_SPARSE_MMA_MASK
	.align		4
.L_15:
        /*0048*/ 	.byte	0x03, 0x50
        /*004a*/ 	.short	0x0000


	//----- nvinfo : EIATTR_MAXREG_COUNT
	.align		4
        /*004c*/ 	.byte	0x03, 0x1b
        /*004e*/ 	.short	0x00ff


	//----- nvinfo : EIATTR_NUM_BARRIERS
	.align		4
        /*0050*/ 	.byte	0x02, 0x4c
        /*0052*/ 	.byte	0x01
	.zero		1


	//----- nvinfo : EIATTR_MERCURY_ISA_VERSION
	.align		4
        /*0054*/ 	.byte	0x03, 0x5f
        /*0056*/ 	.short	0x0101


	//----- nvinfo : EIATTR_VRC_CTA_INIT_COUNT
	.align		4
        /*0058*/ 	.byte	0x02, 0x4a
	.zero		1
	.zero		1


	//----- nvinfo : EIATTR_EXIT_INSTR_OFFSETS
	.align		4
        /*005c*/ 	.byte	0x04, 0x1c
        /*005e*/ 	.short	(.L_17 - .L_16)


	//   ....[0]....
.L_16:
        /*0060*/ 	.word	0x000001c0


	//----- nvinfo : EIATTR_CRS_STACK_SIZE
	.align		4
.L_17:
        /*0064*/ 	.byte	0x04, 0x1e
        /*0066*/ 	.short	(.L_19 - .L_18)
.L_18:
        /*0068*/ 	.word	0x00000000


	//----- nvinfo : EIATTR_CBANK_PARAM_SIZE
	.align		4
.L_19:
        /*006c*/ 	.byte	0x03, 0x19
        /*006e*/ 	.short	0x001c


	//----- nvinfo : EIATTR_PARAM_CBANK
	.align		4
        /*0070*/ 	.byte	0x04, 0x0a
        /*0072*/ 	.short	(.L_21 - .L_20)
	.align		4
.L_20:
        /*0074*/ 	.word	index@(.nv.constant0._Z6VecAddPKfS0_Pfi)
        /*0078*/ 	.short	0x0380
        /*007a*/ 	.short	0x001c


	//----- nvinfo : EIATTR_SW_WAR
	.align		4
.L_21:
        /*007c*/ 	.byte	0x04, 0x36
        /*007e*/ 	.short	(.L_23 - .L_22)
.L_22:
        /*0080*/ 	.word	0x00000008
.L_23:


//--------------------- .nv.callgraph             --------------------------
	.section	.nv.callgraph,"",@"SHT_CUDA_CALLGRAPH"
	.align	4
	.sectionentsize	8
	.align		4
        /*0000*/ 	.word	0x00000000
	.align		4
        /*0004*/ 	.word	0xffffffff
	.align		4
        /*0008*/ 	.word	0x00000000
	.align		4
        /*000c*/ 	.word	0xfffffffe
	.align		4
        /*0010*/ 	.word	0x00000000
	.align		4
        /*0014*/ 	.word	0xfffffffd
	.align		4
        /*0018*/ 	.word	0x00000000
	.align		4
        /*001c*/ 	.word	0xfffffffc


//--------------------- .text._Z6VecAddPKfS0_Pfi  --------------------------
	.section	.text._Z6VecAddPKfS0_Pfi,"ax",@progbits
	.align	128
        .global         _Z6VecAddPKfS0_Pfi
        .type           _Z6VecAddPKfS0_Pfi,@function
        .size           _Z6VecAddPKfS0_Pfi,(.L_x_3 - _Z6VecAddPKfS0_Pfi)
        .other          _Z6VecAddPKfS0_Pfi,@"STO_CUDA_ENTRY STV_DEFAULT"
_Z6VecAddPKfS0_Pfi:
.text._Z6VecAddPKfS0_Pfi:
[----:B------:R-:W-:Y:S01]  /*0000*/  LDC R1, c[0x0][0x37c] ;  /* 0x0000df00ff017b82 */ /* 0x000fe20000000800 */
[----:B------:R-:W0:Y:S07]  /*0010*/  S2R R3, SR_TID.X ;  /* 0x0000000000037919 */ /* 0x000e2e0000002100 */
[----:B------:R-:W0:Y:S01]  /*0020*/  S2UR UR4, SR_CTAID.X ;  /* 0x00000000000479c3 */ /* 0x000e220000002500 */
[----:B------:R-:W1:Y:S01]  /*0030*/  LDCU UR6, c[0x0][0x398] ;  /* 0x00007300ff0677ac */ /* 0x000e620008000800 */
[----:B------:R-:W-:Y:S01]  /*0040*/  BSSY.RECONVERGENT B0, `(.L_x_0) ;  /* 0x0000016000007945 */ /* 0x000fe20003800200 */
[----:B------:R-:W2:Y:S05]  /*0050*/  S2R R5, SR_TID.Y ;  /* 0x0000000000057919 */ /* 0x000eaa0000002200 */
[----:B------:R-:W0:Y:S08]  /*0060*/  LDC R0, c[0x0][0x360] ;  /* 0x0000d800ff007b82 */ /* 0x000e300000000800 */
[----:B------:R-:W2:Y:S08]  /*0070*/  S2UR UR5, SR_CTAID.Y ;  /* 0x00000000000579c3 */ /* 0x000eb00000002600 */
[----:B------:R-:W2:Y:S01]  /*0080*/  LDC R2, c[0x0][0x364] ;  /* 0x0000d900ff027b82 */ /* 0x000ea20000000800 */
[----:B0-----:R-:W-:-:S02]  /*0090*/  IMAD R0, R0, UR4, R3 ;  /* 0x0000000400007c24 */ /* 0x001fc4000f8e0203 */
[----:B--2---:R-:W-:-:S04]  /*00a0*/  IMAD R3, R2, UR5, R5 ;  /* 0x0000000502037c24 */ /* 0x004fc8000f8e0205 */
[C---:B-1----:R-:W-:Y:S01]  /*00b0*/  IMAD R9, R0.reuse, UR6, R3 ;  /* 0x0000000600097c24 */ /* 0x042fe2000f8e0203 */
[----:B------:R-:W-:-:S04]  /*00c0*/  VIMNMX R2, PT, PT, R0, R3, !PT ;  /* 0x0000000300027248 */ /* 0x000fc80007fe0100 */
[----:B------:R-:W-:-:S13]  /*00d0*/  ISETP.GE.AND P0, PT, R2, UR6, PT ;  /* 0x0000000602007c0c */ /* 0x000fda000bf06270 */
[----:B------:R-:W-:Y:S05]  /*00e0*/  @P0 BRA `(.L_x_1) ;  /* 0x00000000002c0947 */ /* 0x000fea0003800000 */
[----:B------:R-:W0:Y:S01]  /*00f0*/  LDC.64 R2, c[0x0][0x380] ;  /* 0x0000e000ff027b82 */ /* 0x000e220000000a00 */
[----:B------:R-:W1:Y:S07]  /*0100*/  LDCU.64 UR4, c[0x0][0x358] ;  /* 0x00006b00ff0477ac */ /* 0x000e6e0008000a00 */
[----:B------:R-:W2:Y:S08]  /*0110*/  LDC.64 R4, c[0x0][0x388] ;  /* 0x0000e200ff047b82 */ /* 0x000eb00000000a00 */
[----:B------:R-:W3:Y:S01]  /*0120*/  LDC.64 R6, c[0x0][0x390] ;  /* 0x0000e400ff067b82 */ /* 0x000ee20000000a00 */
[----:B0-----:R-:W-:-:S06]  /*0130*/  IMAD.WIDE R2, R9, 0x4, R2 ;  /* 0x0000000409027825 */ /* 0x001fcc00078e0202 */
[----:B-1----:R-:W4:Y:S01]  /*0140*/  LDG.E R2, desc[UR4][R2.64] ;  /* 0x0000000402027981 */ /* 0x002f22000c1e1900 */
[----:B--2---:R-:W-:-:S06]  /*0150*/  IMAD.WIDE R4, R9, 0x4, R4 ;  /* 0x0000000409047825 */ /* 0x004fcc00078e0204 */
[----:B------:R-:W4:Y:S01]  /*0160*/  LDG.E R5, desc[UR4][R4.64] ;  /* 0x0000000404057981 */ /* 0x000f22000c1e1900 */
[----:B---3--:R-:W-:-:S04]  /*0170*/  IMAD.WIDE R6, R9, 0x4, R6 ;  /* 0x0000000409067825 */ /* 0x008fc800078e0206 */
[----:B----4-:R-:W-:-:S05]  /*0180*/  FADD R9, R2, R5 ;  /* 0x0000000502097221 */ /* 0x010fca0000000000 */
[----:B------:R0:W-:Y:S02]  /*0190*/  STG.E desc[UR4][R6.64], R9 ;  /* 0x0000000906007986 */ /* 0x0001e4000c101904 */
.L_x_1:
[----:B------:R-:W-:Y:S05]  /*01a0*/  BSYNC.RECONVERGENT B0 ;  /* 0x0000000000007941 */ /* 0x000fea0003800200 */
.L_x_0:
[----:B------:R-:W-:Y:S06]  /*01b0*/  BAR.SYNC.DEFER_BLOCKING 0x0 ;  /* 0x0000000000007b1d */ /* 0x000fec0000010000 */
[----:B------:R-:W-:Y:S05]  /*01c0*/  EXIT ;  /* 0x000000000000794d */ /* 0x000fea0003800000 */
.L_x_2:
[----:B------:R-:W-:-:S00]  /*01d0*/  BRA `(.L_x_2) ;  /* 0xfffffffc00fc7947 */ /* 0x000fc0000383ffff */
[----:B------:R-:W-:-:S00]  /*01e0*/  NOP ;  /* 0x0000000000007918 */ /* 0x000fc00000000000 */
        /* <DEDUP_REMOVED lines=9> */
.L_x_3:


//--------------------- .nv.shared.reserved.0     --------------------------
	.section	.nv.shared.reserved.0,"aw",@nobits
	.weak		__nv_reservedSMEM_offset_0_alias
	.size		__nv_reservedSMEM_offset_0_alias, 0, 64
	.other		__nv_reservedSMEM_offset_0_alias,@"STO_CUDA_RESERVED_SHARED STV_DEFAULT"
__nv_reservedSMEM_offset_0_alias:
	.zero		0
	.zero		64


//--------------------- .nv.constant0._Z6VecAddPKfS0_Pfi --------------------------
	.section	.nv.constant0._Z6VecAddPKfS0_Pfi,"a",@progbits
	.sectionflags	@""
	.align	4
.nv.constant0._Z6VecAddPKfS0_Pfi:
	.zero		924


//--------------------- SYMBOLS --------------------------

	.type		.nv.reservedSmem.offset0,@object
	.size		.nv.reservedSmem.offset0,0x4
